//
// Generated by NVIDIA NVVM Compiler
//
// Compiler Build ID: CL-36424714
// Cuda compilation tools, release 13.0, V13.0.88
// Based on NVVM 20.0.0
//

.version 9.0
.target sm_100
.address_size 64

	// .globl	_Z9addKernelPi

.visible .entry _Z9addKernelPi(
	.param .u64 .ptr .align 1 _Z9addKernelPi_param_0
)
{
	.reg .b32 	%r<6>;
	.reg .b64 	%rd<5>;

	ld.param.u64 	%rd1, [_Z9addKernelPi_param_0];
	cvta.to.global.u64 	%rd2, %rd1;
	mov.u32 	%r1, %ctaid.x;
	mov.u32 	%r2, %ntid.x;
	mov.u32 	%r3, %tid.x;
	mad.lo.s32 	%r4, %r1, %r2, %r3;
	xor.b32  	%r5, %r4, 2;
	mul.wide.s32 	%rd3, %r4, 4;
	add.s64 	%rd4, %rd2, %rd3;
	st.global.u32 	[%rd4], %r5;
	ret;

}


// ===== COMPILED SASS (sm_100) =====

	.target	sm_100

	.elftype	@"ET_EXEC"


//--------------------- .note.nv.tkinfo           --------------------------
	.section	.note.nv.tkinfo,"",@"SHT_NOTE"
	.sectionflags	@"SHF_NOTE_NV_TKINFO"
	.tkinfo
        /*0018*/ 	.word	0x00000002
        /*0030*/ 	.string	""
        /*0030*/ 	.string	"ptxas"
        /*0030*/ 	.string	"Cuda compilation tools, release 13.0, V13.0.88"
        /*0030*/ 	.string	"Build cuda_13.0.r13.0/compiler.36424714_0"
        /*0030*/ 	.string	"-arch sm_100 -m 64 "



//--------------------- .note.nv.cuinfo           --------------------------
	.section	.note.nv.cuinfo,"",@"SHT_NOTE"
	.sectionflags	@"SHF_NOTE_NV_CUINFO"
        /*0018*/ 	.short	0x0002
        /*001a*/ 	.short	0x0064
        /*001c*/ 	.short	0x0082
	.zero		2


//--------------------- .nv.info                  --------------------------
	.section	.nv.info,"",@"SHT_CUDA_INFO"
	.align	4


	//----- nvinfo : EIATTR_REGCOUNT
	.align		4
        /*0000*/ 	.byte	0x04, 0x2f
        /*0002*/ 	.short	(.L_1 - .L_0)
	.align		4
.L_0:
        /*0004*/ 	.word	index@(_Z9addKernelPi)
        /*0008*/ 	.word	0x00000008


	//----- nvinfo : EIATTR_FRAME_SIZE
	.align		4
.L_1:
        /*000c*/ 	.byte	0x04, 0x11
        /*000e*/ 	.short	(.L_3 - .L_2)
	.align		4
.L_2:
        /*0010*/ 	.word	index@(_Z9addKernelPi)
        /*0014*/ 	.word	0x00000000


	//----- nvinfo : EIATTR_MIN_STACK_SIZE
	.align		4
.L_3:
        /*0018*/ 	.byte	0x04, 0x12
        /*001a*/ 	.short	(.L_5 - .L_4)
	.align		4
.L_4:
        /*001c*/ 	.word	index@(_Z9addKernelPi)
        /*0020*/ 	.word	0x00000000
.L_5:


//--------------------- .nv.compat                --------------------------
	.section	.nv.compat,"",@"SHT_CUDA_COMPAT_INFO"
	.align	4
        /*0000*/ 	.byte	0x02, 0x09, 0x00, 0x00, 0x02, 0x02, 0x01, 0x00, 0x02, 0x05, 0x05, 0x00, 0x03, 0x07, 0x01, 0x01
        /*0010*/ 	.byte	0x02, 0x03, 0x00, 0x00, 0x02, 0x06, 0x01, 0x00, 0x04, 0x0b, 0x08, 0x00, 0x09, 0x00, 0x00, 0x00
        /*0020*/ 	.byte	0x00, 0x00, 0x00, 0x00


//--------------------- .nv.info._Z9addKernelPi   --------------------------
	.section	.nv.info._Z9addKernelPi,"",@"SHT_CUDA_INFO"
	.sectionflags	@""
	.align	4


	//----- nvinfo : EIATTR_CUDA_API_VERSION
	.align		4
        /*0000*/ 	.byte	0x04, 0x37
        /*0002*/ 	.short	(.L_7 - .L_6)
.L_6:
        /*0004*/ 	.word	0x00000082


	//----- nvinfo : EIATTR_KPARAM_INFO
	.align		4
.L_7:
        /*0008*/ 	.byte	0x04, 0x17
        /*000a*/ 	.short	(.L_9 - .L_8)
.L_8:
        /*000c*/ 	.word	0x00000000
        /*0010*/ 	.short	0x0000
        /*0012*/ 	.short	0x0000
        /*0014*/ 	.byte	0x00, 0xf5, 0x21, 0x00


	//----- nvinfo : EIATTR_SPARSE_MMA_MASK
	.align		4
.L_9:
        /*0018*/ 	.byte	0x03, 0x50
        /*001a*/ 	.short	0x0000


	//----- nvinfo : EIATTR_MAXREG_COUNT
	.align		4
        /*001c*/ 	.byte	0x03, 0x1b
        /*001e*/ 	.short	0x00ff


	//----- nvinfo : EIATTR_MERCURY_ISA_VERSION
	.align		4
        /*0020*/ 	.byte	0x03, 0x5f
        /*0022*/ 	.short	0x0101


	//----- nvinfo : EIATTR_VRC_CTA_INIT_COUNT
	.align		4
        /*0024*/ 	.byte	0x02, 0x4a
	.zero		1
	.zero		1


	//----- nvinfo : EIATTR_EXIT_INSTR_OFFSETS
	.align		4
        /*0028*/ 	.byte	0x04, 0x1c
        /*002a*/ 	.short	(.L_11 - .L_10)


	//   ....[0]....
.L_10:
        /*002c*/ 	.word	0x000000a0


	//----- nvinfo : EIATTR_CBANK_PARAM_SIZE
	.align		4
.L_11:
        /*0030*/ 	.byte	0x03, 0x19
        /*0032*/ 	.short	0x0008


	//----- nvinfo : EIATTR_PARAM_CBANK
	.align		4
        /*0034*/ 	.byte	0x04, 0x0a
        /*0036*/ 	.short	(.L_13 - .L_12)
	.align		4
.L_12:
        /*0038*/ 	.word	index@(.nv.constant0._Z9addKernelPi)
        /*003c*/ 	.short	0x0380
        /*003e*/ 	.short	0x0008


	//----- nvinfo : EIATTR_SW_WAR
	.align		4
.L_13:
        /*0040*/ 	.byte	0x04, 0x36
        /*0042*/ 	.short	(.L_15 - .L_14)
.L_14:
        /*0044*/ 	.word	0x00000008
.L_15:


//--------------------- .nv.callgraph             --------------------------
	.section	.nv.callgraph,"",@"SHT_CUDA_CALLGRAPH"
	.align	4
	.sectionentsize	8
	.align		4
        /*0000*/ 	.word	0x00000000
	.align		4
        /*0004*/ 	.word	0xffffffff
	.align		4
        /*0008*/ 	.word	0x00000000
	.align		4
        /*000c*/ 	.word	0xfffffffe
	.align		4
        /*0010*/ 	.word	0x00000000
	.align		4
        /*0014*/ 	.word	0xfffffffd
	.align		4
        /*0018*/ 	.word	0x00000000
	.align		4
        /*001c*/ 	.word	0xfffffffc


//--------------------- .text._Z9addKernelPi      --------------------------
	.section	.text._Z9addKernelPi,"ax",@progbits
	.align	128
        .global         _Z9addKernelPi
        .type           _Z9addKernelPi,@function
        .size           _Z9addKernelPi,(.L_x_1 - _Z9addKernelPi)
        .other          _Z9addKernelPi,@"STO_CUDA_ENTRY STV_DEFAULT"
_Z9addKernelPi:
.text._Z9addKernelPi:
[----:B------:R-:W-:Y:S01]  /*0000*/  LDC R1, c[0x0][0x37c] ;  /* 0x0000df00ff017b82 */ /* 0x000fe20000000800 */
[----:B------:R-:W0:Y:S07]  /*0010*/  S2R R0, SR_TID.X ;  /* 0x0000000000007919 */ /* 0x000e2e0000002100 */
[----:B------:R-:W0:Y:S01]  /*0020*/  S2UR UR6, SR_CTAID.X ;  /* 0x00000000000679c3 */ /* 0x000e220000002500 */
[----:B------:R-:W1:Y:S07]  /*0030*/  LDCU.64 UR4, c[0x0][0x358] ;  /* 0x00006b00ff0477ac */ /* 0x000e6e0008000a00 */
[----:B------:R-:W0:Y:S08]  /*0040*/  LDC R5, c[0x0][0x360] ;  /* 0x0000d800ff057b82 */ /* 0x000e300000000800 */
[----:B------:R-:W2:Y:S01]  /*0050*/  LDC.64 R2, c[0x0][0x380] ;  /* 0x0000e000ff027b82 */ /* 0x000ea20000000a00 */
[----:B0-----:R-:W-:-:S04]  /*0060*/  IMAD R5, R5, UR6, R0 ;  /* 0x0000000605057c24 */ /* 0x001fc8000f8e0200 */
[C---:B--2---:R-:W-:Y:S01]  /*0070*/  IMAD.WIDE R2, R5.reuse, 0x4, R2 ;  /* 0x0000000405027825 */ /* 0x044fe200078e0202 */
[----:B------:R-:W-:-:S05]  /*0080*/  LOP3.LUT R5, R5, 0x2, RZ, 0x3c, !PT ;  /* 0x0000000205057812 */ /* 0x000fca00078e3cff */
[----:B-1----:R-:W-:Y:S01]  /*0090*/  STG.E desc[UR4][R2.64], R5 ;  /* 0x0000000502007986 */ /* 0x002fe2000c101904 */
[----:B------:R-:W-:Y:S05]  /*00a0*/  EXIT ;  /* 0x000000000000794d */ /* 0x000fea0003800000 */
.L_x_0:
[----:B------:R-:W-:-:S00]  /*00b0*/  BRA `(.L_x_0) ;  /* 0xfffffffc00fc7947 */ /* 0x000fc0000383ffff */
[----:B------:R-:W-:-:S00]  /*00c0*/  NOP ;  /* 0x0000000000007918 */ /* 0x000fc00000000000 */
        /* <DEDUP_REMOVED lines=11> */
.L_x_1:


//--------------------- .nv.shared.reserved.0     --------------------------
	.section	.nv.shared.reserved.0,"aw",@nobits
	.weak		__nv_reservedSMEM_offset_0_alias
	.size		__nv_reservedSMEM_offset_0_alias, 0, 64
	.other		__nv_reservedSMEM_offset_0_alias,@"STO_CUDA_RESERVED_SHARED STV_DEFAULT"
__nv_reservedSMEM_offset_0_alias:
	.zero		0
	.zero		64


//--------------------- .nv.constant0._Z9addKernelPi --------------------------
	.section	.nv.constant0._Z9addKernelPi,"a",@progbits
	.sectionflags	@""
	.align	4
.nv.constant0._Z9addKernelPi:
	.zero		904


//--------------------- SYMBOLS --------------------------

	.type		.nv.reservedSmem.offset0,@object
	.size		.nv.reservedSmem.offset0,0x4
